	.headerflags	@"EF_CUDA_TEXMODE_UNIFIED EF_CUDA_64BIT_ADDRESS EF_CUDA_ACCELERATORS EF_CUDA_SM90 EF_CUDA_VIRTUAL_SM(EF_CUDA_SM90)"
	.elftype	@"ET_EXEC"


//--------------------- .nv.info                  --------------------------
	.section	.nv.info,"",@"SHT_CUDA_INFO"
	.align	4


	//----- nvinfo : EIATTR_REGCOUNT
	.align		4
        /*0000*/ 	.byte	0x04, 0x2f
        /*0002*/ 	.short	(.L_1 - .L_0)
	.align		4
.L_0:
        /*0004*/ 	.word	index@(triton_poi_fused_clone_11)
        /*0008*/ 	.word	0x0000000e


	//----- nvinfo : EIATTR_MIN_STACK_SIZE
	.align		4
.L_1:
        /*000c*/ 	.byte	0x04, 0x12
        /*000e*/ 	.short	(.L_3 - .L_2)
	.align		4
.L_2:
        /*0010*/ 	.word	index@(triton_poi_fused_clone_11)
        /*0014*/ 	.word	0x00000000


	//----- nvinfo : EIATTR_FRAME_SIZE
	.align		4
.L_3:
        /*0018*/ 	.byte	0x04, 0x11
        /*001a*/ 	.short	(.L_5 - .L_4)
	.align		4
.L_4:
        /*001c*/ 	.word	index@(triton_poi_fused_clone_11)
        /*0020*/ 	.word	0x00000000


	//----- nvinfo : EIATTR_MIN_STACK_SIZE
	.align		4
.L_5:
        /*0024*/ 	.byte	0x04, 0x12
        /*0026*/ 	.short	(.L_7 - .L_6)
	.align		4
.L_6:
        /*0028*/ 	.word	index@(triton_poi_fused_clone_11)
        /*002c*/ 	.word	0x00000000
.L_7:


//--------------------- .nv.info.triton_poi_fused_clone_11 --------------------------
	.section	.nv.info.triton_poi_fused_clone_11,"",@"SHT_CUDA_INFO"
	.sectionflags	@""
	.align	4


	//----- nvinfo : EIATTR_CUDA_API_VERSION
	.align		4
        /*0000*/ 	.byte	0x04, 0x37
        /*0002*/ 	.short	(.L_9 - .L_8)
.L_8:
        /*0004*/ 	.word	0x0000007c


	//----- nvinfo : EIATTR_KPARAM_INFO
	.align		4
.L_9:
        /*0008*/ 	.byte	0x04, 0x17
        /*000a*/ 	.short	(.L_11 - .L_10)
.L_10:
        /*000c*/ 	.word	0x00000000
        /*0010*/ 	.short	0x0003
        /*0012*/ 	.short	0x0014
        /*0014*/ 	.byte	0x00, 0xf0, 0x11, 0x00


	//----- nvinfo : EIATTR_KPARAM_INFO
	.align		4
.L_11:
        /*0018*/ 	.byte	0x04, 0x17
        /*001a*/ 	.short	(.L_13 - .L_12)
.L_12:
        /*001c*/ 	.word	0x00000000
        /*0020*/ 	.short	0x0002
        /*0022*/ 	.short	0x0010
        /*0024*/ 	.byte	0x00, 0xf0, 0x11, 0x00


	//----- nvinfo : EIATTR_KPARAM_INFO
	.align		4
.L_13:
        /*0028*/ 	.byte	0x04, 0x17
        /*002a*/ 	.short	(.L_15 - .L_14)
.L_14:
        /*002c*/ 	.word	0x00000000
        /*0030*/ 	.short	0x0001
        /*0032*/ 	.short	0x0008
        /*0034*/ 	.byte	0x00, 0xf4, 0x21, 0x00


	//----- nvinfo : EIATTR_KPARAM_INFO
	.align		4
.L_15:
        /*0038*/ 	.byte	0x04, 0x17
        /*003a*/ 	.short	(.L_17 - .L_16)
.L_16:
        /*003c*/ 	.word	0x00000000
        /*0040*/ 	.short	0x0000
        /*0042*/ 	.short	0x0000
        /*0044*/ 	.byte	0x00, 0xf4, 0x21, 0x00


	//----- nvinfo : EIATTR_SPARSE_MMA_MASK
	.align		4
.L_17:
        /*0048*/ 	.byte	0x03, 0x50
        /*004a*/ 	.short	0x0000


	//----- nvinfo : EIATTR_MAXREG_COUNT
	.align		4
        /*004c*/ 	.byte	0x03, 0x1b
        /*004e*/ 	.short	0x00ff


	//----- nvinfo : EIATTR_EXIT_INSTR_OFFSETS
	.align		4
        /*0050*/ 	.byte	0x04, 0x1c
        /*0052*/ 	.short	(.L_19 - .L_18)


	//   ....[0]....
.L_18:
        /*0054*/ 	.word	0x00000320


	//   ....[1]....
        /*0058*/ 	.word	0x00000390


	//----- nvinfo : EIATTR_REQNTID
	.align		4
.L_19:
        /*005c*/ 	.byte	0x04, 0x10
        /*005e*/ 	.short	(.L_21 - .L_20)
.L_20:
        /*0060*/ 	.word	0x00000080
        /*0064*/ 	.word	0x00000001
        /*0068*/ 	.word	0x00000001


	//----- nvinfo : EIATTR_CBANK_PARAM_SIZE
	.align		4
.L_21:
        /*006c*/ 	.byte	0x03, 0x19
        /*006e*/ 	.short	0x0018


	//----- nvinfo : EIATTR_PARAM_CBANK
	.align		4
        /*0070*/ 	.byte	0x04, 0x0a
        /*0072*/ 	.short	(.L_23 - .L_22)
	.align		4
.L_22:
        /*0074*/ 	.word	index@(.nv.constant0.triton_poi_fused_clone_11)
        /*0078*/ 	.short	0x0210
        /*007a*/ 	.short	0x0018


	//----- nvinfo : EIATTR_SW_WAR
	.align		4
.L_23:
        /*007c*/ 	.byte	0x04, 0x36
        /*007e*/ 	.short	(.L_25 - .L_24)
.L_24:
        /*0080*/ 	.word	0x00000008
.L_25:


//--------------------- .nv.callgraph             --------------------------
	.section	.nv.callgraph,"",@"SHT_CUDA_CALLGRAPH"
	.align	4
	.sectionentsize	8
	.align		4
        /*0000*/ 	.word	0x00000000
	.align		4
        /*0004*/ 	.word	0xffffffff
	.align		4
        /*0008*/ 	.word	0x00000000
	.align		4
        /*000c*/ 	.word	0xfffffffe
	.align		4
        /*0010*/ 	.word	0x00000000
	.align		4
        /*0014*/ 	.word	0xfffffffd
	.align		4
        /*0018*/ 	.word	0x00000000
	.align		4
        /*001c*/ 	.word	0xfffffffc


//--------------------- .text.triton_poi_fused_clone_11 --------------------------
	.section	.text.triton_poi_fused_clone_11,"ax",@progbits
	.sectionflags	@"SHF_BARRIERS=1"
	.align	128
        .global         triton_poi_fused_clone_11
        .type           triton_poi_fused_clone_11,@function
        .size           triton_poi_fused_clone_11,(.L_x_1 - triton_poi_fused_clone_11)
        .other          triton_poi_fused_clone_11,@"STO_CUDA_ENTRY STV_DEFAULT"
triton_poi_fused_clone_11:
.text.triton_poi_fused_clone_11:
[----:B------:R-:W0:Y:S02]  /*0000*/  LDC R1, c[0x0][0x28] ;  /* 0x00000a00ff017b82 */ /* 0x000e240000000800 */
[----:B------:R-:W1:Y:S01]  /*0010*/  S2R R10, SR_TID.X ;  /* 0x00000000000a7919 */ /* 0x000e620000002100 */
[----:B------:R-:W2:Y:S01]  /*0020*/  S2UR UR4, SR_CTAID.Y ;  /* 0x00000000000479c3 */ /* 0x000ea20000002600 */
[----:B------:R-:W-:-:S07]  /*0030*/  ULDC.64 UR8, c[0x0][0x208] ;  /* 0x0000820000087ab9 */ /* 0x000fce0000000a00 */
[----:B------:R-:W3:Y:S08]  /*0040*/  S2UR UR5, SR_CTAID.X ;  /* 0x00000000000579c3 */ /* 0x000ef00000002500 */
[----:B------:R-:W4:Y:S01]  /*0050*/  LDC.64 R4, c[0x0][0x210] ;  /* 0x00008400ff047b82 */ /* 0x000f220000000a00 */
[----:B--2---:R-:W-:Y:S01]  /*0060*/  USHF.L.U32 UR4, UR4, 0x4, URZ ;  /* 0x0000000404047899 */ /* 0x004fe2000800063f */
[----:B-1----:R-:W-:Y:S01]  /*0070*/  IMAD.SHL.U32 R0, R10, 0x2, RZ ;  /* 0x000000020a007824 */ /* 0x002fe200078e00ff */
[----:B------:R-:W-:Y:S01]  /*0080*/  SHF.R.U32.HI R6, RZ, 0x3, R10 ;  /* 0x00000003ff067819 */ /* 0x000fe2000001160a */
[----:B---3--:R-:W-:-:S03]  /*0090*/  USHF.L.U32 UR5, UR5, 0x4, URZ ;  /* 0x0000000405057899 */ /* 0x008fc6000800063f */
[----:B------:R-:W-:Y:S02]  /*00a0*/  LOP3.LUT R0, R0, 0xe, RZ, 0xc0, !PT ;  /* 0x0000000e00007812 */ /* 0x000fe400078ec0ff */
[----:B------:R-:W-:Y:S02]  /*00b0*/  SGXT.U32 R6, R6, 0x4 ;  /* 0x000000040606781a */ /* 0x000fe40000000000 */
[----:B------:R-:W-:-:S04]  /*00c0*/  LOP3.LUT R2, R0, UR4, RZ, 0xfc, !PT ;  /* 0x0000000400027c12 */ /* 0x000fc8000f8efcff */
[----:B------:R-:W-:-:S04]  /*00d0*/  SHF.R.S32.HI R3, RZ, 0x1f, R2 ;  /* 0x0000001fff037819 */ /* 0x000fc80000011402 */
[----:B------:R-:W-:Y:S02]  /*00e0*/  LEA.HI R7, R3, R2, RZ, 0x2 ;  /* 0x0000000203077211 */ /* 0x000fe400078f10ff */
[----:B------:R-:W-:Y:S02]  /*00f0*/  LOP3.LUT R3, R6, UR5, RZ, 0xfc, !PT ;  /* 0x0000000506037c12 */ /* 0x000fe4000f8efcff */
[----:B------:R-:W-:Y:S02]  /*0100*/  LOP3.LUT R9, R7, 0xfffffffc, RZ, 0xc0, !PT ;  /* 0xfffffffc07097812 */ /* 0x000fe400078ec0ff */
[----:B------:R-:W-:-:S03]  /*0110*/  SHF.R.S32.HI R7, RZ, 0x2, R7 ;  /* 0x00000002ff077819 */ /* 0x000fc60000011407 */
[C---:B------:R-:W-:Y:S01]  /*0120*/  IMAD.IADD R8, R2.reuse, 0x1, -R9 ;  /* 0x0000000102087824 */ /* 0x040fe200078e0a09 */
[----:B------:R-:W-:-:S03]  /*0130*/  VIMNMX R2, R2, R3, !PT ;  /* 0x0000000302027248 */ /* 0x000fc60007fe0100 */
[----:B------:R-:W-:Y:S01]  /*0140*/  IMAD R8, R3, 0xc, R8 ;  /* 0x0000000c03087824 */ /* 0x000fe200078e0208 */
[----:B------:R-:W-:Y:S02]  /*0150*/  ISETP.GE.AND P0, PT, R2, 0x10, PT ;  /* 0x000000100200780c */ /* 0x000fe40003f06270 */
[----:B------:R-:W-:Y:S01]  /*0160*/  CS2R R2, SRZ ;  /* 0x0000000000027805 */ /* 0x000fe2000001ff00 */
[----:B------:R-:W-:-:S04]  /*0170*/  VIADD R8, R8, 0xc4 ;  /* 0x000000c408087836 */ /* 0x000fc80000000000 */
[----:B------:R-:W-:-:S04]  /*0180*/  IMAD R7, R7, 0x180, R8 ;  /* 0x0000018007077824 */ /* 0x000fc800078e0208 */
[----:B----4-:R-:W-:-:S05]  /*0190*/  IMAD.WIDE R4, R7, 0x4, R4 ;  /* 0x0000000407047825 */ /* 0x010fca00078e0204 */
[----:B------:R1:W2:Y:S01]  /*01a0*/  @!P0 LDG.E.64 R2, desc[UR8][R4.64] ;  /* 0x0000000804028981 */ /* 0x0002a2000c1e1b00 */
[----:B------:R-:W3:Y:S01]  /*01b0*/  S2UR UR6, SR_CgaCtaId ;  /* 0x00000000000679c3 */ /* 0x000ee20000008800 */
[----:B------:R-:W-:Y:S01]  /*01c0*/  IMAD.SHL.U32 R9, R10, 0x20, RZ ;  /* 0x000000200a097824 */ /* 0x000fe200078e00ff */
[----:B------:R-:W-:Y:S02]  /*01d0*/  LOP3.LUT R7, R0, UR5, RZ, 0xfc, !PT ;  /* 0x0000000500077c12 */ /* 0x000fe4000f8efcff */
[----:B------:R-:W-:Y:S01]  /*01e0*/  LOP3.LUT R0, R6, UR4, RZ, 0xfc, !PT ;  /* 0x0000000406007c12 */ /* 0x000fe2000f8efcff */
[----:B------:R-:W-:Y:S01]  /*01f0*/  UMOV UR4, 0x400 ;  /* 0x0000040000047882 */ /* 0x000fe20000000000 */
[----:B------:R-:W-:Y:S02]  /*0200*/  LOP3.LUT R9, R9, 0xe0, RZ, 0xc0, !PT ;  /* 0x000000e009097812 */ /* 0x000fe400078ec0ff */
[----:B------:R-:W-:Y:S02]  /*0210*/  VIMNMX R8, R0, R7, !PT ;  /* 0x0000000700087248 */ /* 0x000fe40007fe0100 */
[----:B-1----:R-:W-:-:S02]  /*0220*/  LOP3.LUT R4, R9, 0x10, RZ, 0xfc, !PT ;  /* 0x0000001009047812 */ /* 0x002fc400078efcff */
[----:B------:R-:W-:Y:S02]  /*0230*/  LOP3.LUT R6, R9, R6, RZ, 0xfc, !PT ;  /* 0x0000000609067212 */ /* 0x000fe400078efcff */
[----:B------:R-:W-:Y:S02]  /*0240*/  ISETP.GE.AND P0, PT, R8, 0x10, PT ;  /* 0x000000100800780c */ /* 0x000fe40003f06270 */
[----:B------:R-:W-:Y:S01]  /*0250*/  SHF.R.U32.HI R8, RZ, 0x1, R10 ;  /* 0x00000001ff087819 */ /* 0x000fe2000001160a */
[----:B------:R-:W-:-:S03]  /*0260*/  IMAD.SHL.U32 R10, R10, 0x8, RZ ;  /* 0x000000080a0a7824 */ /* 0x000fc600078e00ff */
[----:B------:R-:W-:Y:S02]  /*0270*/  LOP3.LUT R8, R8, 0x3c, RZ, 0xc0, !PT ;  /* 0x0000003c08087812 */ /* 0x000fe400078ec0ff */
[----:B------:R-:W-:Y:S01]  /*0280*/  LOP3.LUT R11, R10, 0x3f8, RZ, 0xc0, !PT ;  /* 0x000003f80a0b7812 */ /* 0x000fe200078ec0ff */
[----:B---3--:R-:W-:-:S06]  /*0290*/  UPRMT UR4, UR6, 0x654, UR4 ;  /* 0x0000065406047896 */ /* 0x008fcc0008000004 */
[----:B------:R-:W-:Y:S02]  /*02a0*/  LEA.HI R9, R9, UR4, RZ, 0x1e ;  /* 0x0000000409097c11 */ /* 0x000fe4000f8ff0ff */
[----:B------:R-:W-:Y:S02]  /*02b0*/  LEA.HI R5, R4, UR4, RZ, 0x1e ;  /* 0x0000000404057c11 */ /* 0x000fe4000f8ff0ff */
[----:B------:R-:W-:Y:S01]  /*02c0*/  IADD3 R8, R11, UR4, R8 ;  /* 0x000000040b087c10 */ /* 0x000fe2000fffe008 */
[C---:B------:R-:W-:Y:S02]  /*02d0*/  IMAD R9, R6.reuse, 0x4, R9 ;  /* 0x0000000406097824 */ /* 0x040fe400078e0209 */
[----:B------:R-:W-:-:S03]  /*02e0*/  IMAD R6, R6, 0x4, R5 ;  /* 0x0000000406067824 */ /* 0x000fc600078e0205 */
[----:B--2---:R1:W-:Y:S04]  /*02f0*/  STS [R9], R2 ;  /* 0x0000000209007388 */ /* 0x0043e80000000800 */
[----:B------:R1:W-:Y:S01]  /*0300*/  STS [R6+0x40], R3 ;  /* 0x0000400306007388 */ /* 0x0003e20000000800 */
[----:B------:R-:W-:Y:S06]  /*0310*/  BAR.SYNC.DEFER_BLOCKING 0x0 ;  /* 0x0000000000007b1d */ /* 0x000fec0000010000 */
[----:B-1----:R-:W-:Y:S05]  /*0320*/  @P0 EXIT ;  /* 0x000000000000094d */ /* 0x002fea0003800000 */
[----:B------:R-:W-:Y:S01]  /*0330*/  LDS R4, [R8] ;  /* 0x0000000008047984 */ /* 0x000fe20000000800 */
[----:B------:R-:W0:Y:S01]  /*0340*/  LDC.64 R2, c[0x0][0x218] ;  /* 0x00008600ff027b82 */ /* 0x000e220000000a00 */
[----:B------:R-:W-:Y:S02]  /*0350*/  IMAD R7, R0, 0x10, R7 ;  /* 0x0000001000077824 */ /* 0x000fe400078e0207 */
[----:B------:R-:W1:Y:S02]  /*0360*/  LDS R5, [R8+0x4] ;  /* 0x0000040008057984 */ /* 0x000e640000000800 */
[----:B0-----:R-:W-:-:S05]  /*0370*/  IMAD.WIDE R2, R7, 0x4, R2 ;  /* 0x0000000407027825 */ /* 0x001fca00078e0202 */
[----:B-1----:R-:W-:Y:S01]  /*0380*/  STG.E.64 desc[UR8][R2.64], R4 ;  /* 0x0000000402007986 */ /* 0x002fe2000c101b08 */
[----:B------:R-:W-:Y:S05]  /*0390*/  EXIT ;  /* 0x000000000000794d */ /* 0x000fea0003800000 */
.L_x_0:
[----:B------:R-:W-:-:S00]  /*03a0*/  BRA `(.L_x_0) ;  /* 0xfffffffc00fc7947 */ /* 0x000fc0000383ffff */
[----:B------:R-:W-:-:S00]  /*03b0*/  NOP ;  /* 0x0000000000007918 */ /* 0x000fc00000000000 */
        /* <DEDUP_REMOVED lines=12> */
.L_x_1:


//--------------------- .nv.shared.triton_poi_fused_clone_11 --------------------------
	.section	.nv.shared.triton_poi_fused_clone_11,"aw",@nobits
	.sectionflags	@""
	.align	16
	.zero		1024


//--------------------- .nv.constant0.triton_poi_fused_clone_11 --------------------------
	.section	.nv.constant0.triton_poi_fused_clone_11,"a",@progbits
	.sectionflags	@""
	.align	4
.nv.constant0.triton_poi_fused_clone_11:
	.zero		552
